	.headerflags	@"EF_CUDA_TEXMODE_UNIFIED EF_CUDA_64BIT_ADDRESS EF_CUDA_ACCELERATORS EF_CUDA_SM90 EF_CUDA_VIRTUAL_SM(EF_CUDA_SM90)"
	.elftype	@"ET_EXEC"


//--------------------- .nv.info                  --------------------------
	.section	.nv.info,"",@"SHT_CUDA_INFO"
	.align	4


	//----- nvinfo : EIATTR_REGCOUNT
	.align		4
        /*0000*/ 	.byte	0x04, 0x2f
        /*0002*/ 	.short	(.L_3 - .L_2)
	.align		4
.L_2:
        /*0004*/ 	.word	index@(triton_poi_fused__native_batch_norm_legit_no_training_6)
        /*0008*/ 	.word	0x00000021


	//----- nvinfo : EIATTR_MIN_STACK_SIZE
	.align		4
.L_3:
        /*000c*/ 	.byte	0x04, 0x12
        /*000e*/ 	.short	(.L_5 - .L_4)
	.align		4
.L_4:
        /*0010*/ 	.word	index@(triton_poi_fused__native_batch_norm_legit_no_training_6)
        /*0014*/ 	.word	0x00000000


	//----- nvinfo : EIATTR_FRAME_SIZE
	.align		4
.L_5:
        /*0018*/ 	.byte	0x04, 0x11
        /*001a*/ 	.short	(.L_7 - .L_6)
	.align		4
.L_6:
        /*001c*/ 	.word	index@(triton_poi_fused__native_batch_norm_legit_no_training_6)
        /*0020*/ 	.word	0x00000000


	//----- nvinfo : EIATTR_MIN_STACK_SIZE
	.align		4
.L_7:
        /*0024*/ 	.byte	0x04, 0x12
        /*0026*/ 	.short	(.L_9 - .L_8)
	.align		4
.L_8:
        /*0028*/ 	.word	index@(triton_poi_fused__native_batch_norm_legit_no_training_6)
        /*002c*/ 	.word	0x00000000
.L_9:


//--------------------- .nv.info.triton_poi_fused__native_batch_norm_legit_no_training_6 --------------------------
	.section	.nv.info.triton_poi_fused__native_batch_norm_legit_no_training_6,"",@"SHT_CUDA_INFO"
	.sectionflags	@""
	.align	4


	//----- nvinfo : EIATTR_CUDA_API_VERSION
	.align		4
        /*0000*/ 	.byte	0x04, 0x37
        /*0002*/ 	.short	(.L_11 - .L_10)
.L_10:
        /*0004*/ 	.word	0x0000007c


	//----- nvinfo : EIATTR_KPARAM_INFO
	.align		4
.L_11:
        /*0008*/ 	.byte	0x04, 0x17
        /*000a*/ 	.short	(.L_13 - .L_12)
.L_12:
        /*000c*/ 	.word	0x00000000
        /*0010*/ 	.short	0x0006
        /*0012*/ 	.short	0x0030
        /*0014*/ 	.byte	0x00, 0xf0, 0x11, 0x00


	//----- nvinfo : EIATTR_KPARAM_INFO
	.align		4
.L_13:
        /*0018*/ 	.byte	0x04, 0x17
        /*001a*/ 	.short	(.L_15 - .L_14)
.L_14:
        /*001c*/ 	.word	0x00000000
        /*0020*/ 	.short	0x0005
        /*0022*/ 	.short	0x0028
        /*0024*/ 	.byte	0x00, 0xf4, 0x21, 0x00


	//----- nvinfo : EIATTR_KPARAM_INFO
	.align		4
.L_15:
        /*0028*/ 	.byte	0x04, 0x17
        /*002a*/ 	.short	(.L_17 - .L_16)
.L_16:
        /*002c*/ 	.word	0x00000000
        /*0030*/ 	.short	0x0004
        /*0032*/ 	.short	0x0020
        /*0034*/ 	.byte	0x00, 0xf4, 0x21, 0x00


	//----- nvinfo : EIATTR_KPARAM_INFO
	.align		4
.L_17:
        /*0038*/ 	.byte	0x04, 0x17
        /*003a*/ 	.short	(.L_19 - .L_18)
.L_18:
        /*003c*/ 	.word	0x00000000
        /*0040*/ 	.short	0x0003
        /*0042*/ 	.short	0x0018
        /*0044*/ 	.byte	0x00, 0xf4, 0x21, 0x00


	//----- nvinfo : EIATTR_KPARAM_INFO
	.align		4
.L_19:
        /*0048*/ 	.byte	0x04, 0x17
        /*004a*/ 	.short	(.L_21 - .L_20)
.L_20:
        /*004c*/ 	.word	0x00000000
        /*0050*/ 	.short	0x0002
        /*0052*/ 	.short	0x0010
        /*0054*/ 	.byte	0x00, 0xf4, 0x21, 0x00


	//----- nvinfo : EIATTR_KPARAM_INFO
	.align		4
.L_21:
        /*0058*/ 	.byte	0x04, 0x17
        /*005a*/ 	.short	(.L_23 - .L_22)
.L_22:
        /*005c*/ 	.word	0x00000000
        /*0060*/ 	.short	0x0001
        /*0062*/ 	.short	0x0008
        /*0064*/ 	.byte	0x00, 0xf4, 0x21, 0x00


	//----- nvinfo : EIATTR_KPARAM_INFO
	.align		4
.L_23:
        /*0068*/ 	.byte	0x04, 0x17
        /*006a*/ 	.short	(.L_25 - .L_24)
.L_24:
        /*006c*/ 	.word	0x00000000
        /*0070*/ 	.short	0x0000
        /*0072*/ 	.short	0x0000
        /*0074*/ 	.byte	0x00, 0xf4, 0x21, 0x00


	//----- nvinfo : EIATTR_SPARSE_MMA_MASK
	.align		4
.L_25:
        /*0078*/ 	.byte	0x03, 0x50
        /*007a*/ 	.short	0x0000


	//----- nvinfo : EIATTR_MAXREG_COUNT
	.align		4
        /*007c*/ 	.byte	0x03, 0x1b
        /*007e*/ 	.short	0x00ff


	//----- nvinfo : EIATTR_EXIT_INSTR_OFFSETS
	.align		4
        /*0080*/ 	.byte	0x04, 0x1c
        /*0082*/ 	.short	(.L_27 - .L_26)


	//   ....[0]....
.L_26:
        /*0084*/ 	.word	0x00000950


	//----- nvinfo : EIATTR_REQNTID
	.align		4
.L_27:
        /*0088*/ 	.byte	0x04, 0x10
        /*008a*/ 	.short	(.L_29 - .L_28)
.L_28:
        /*008c*/ 	.word	0x00000080
        /*0090*/ 	.word	0x00000001
        /*0094*/ 	.word	0x00000001


	//----- nvinfo : EIATTR_CBANK_PARAM_SIZE
	.align		4
.L_29:
        /*0098*/ 	.byte	0x03, 0x19
        /*009a*/ 	.short	0x0034


	//----- nvinfo : EIATTR_PARAM_CBANK
	.align		4
        /*009c*/ 	.byte	0x04, 0x0a
        /*009e*/ 	.short	(.L_31 - .L_30)
	.align		4
.L_30:
        /*00a0*/ 	.word	index@(.nv.constant0.triton_poi_fused__native_batch_norm_legit_no_training_6)
        /*00a4*/ 	.short	0x0210
        /*00a6*/ 	.short	0x0034


	//----- nvinfo : EIATTR_SW_WAR
	.align		4
.L_31:
        /*00a8*/ 	.byte	0x04, 0x36
        /*00aa*/ 	.short	(.L_33 - .L_32)
.L_32:
        /*00ac*/ 	.word	0x00000008
.L_33:


//--------------------- .nv.callgraph             --------------------------
	.section	.nv.callgraph,"",@"SHT_CUDA_CALLGRAPH"
	.align	4
	.sectionentsize	8
	.align		4
        /*0000*/ 	.word	0x00000000
	.align		4
        /*0004*/ 	.word	0xffffffff
	.align		4
        /*0008*/ 	.word	0x00000000
	.align		4
        /*000c*/ 	.word	0xfffffffe
	.align		4
        /*0010*/ 	.word	0x00000000
	.align		4
        /*0014*/ 	.word	0xfffffffd
	.align		4
        /*0018*/ 	.word	0x00000000
	.align		4
        /*001c*/ 	.word	0xfffffffc


//--------------------- .nv.constant4             --------------------------
	.section	.nv.constant4,"a",@progbits
	.align	8
	.align		8
.nv.constant4:
        /*0000*/ 	.dword	_$_str
	.align		8
        /*0008*/ 	.dword	_$_str_$_2


//--------------------- .text.triton_poi_fused__native_batch_norm_legit_no_training_6 --------------------------
	.section	.text.triton_poi_fused__native_batch_norm_legit_no_training_6,"ax",@progbits
	.align	128
        .global         triton_poi_fused__native_batch_norm_legit_no_training_6
        .type           triton_poi_fused__native_batch_norm_legit_no_training_6,@function
        .size           triton_poi_fused__native_batch_norm_legit_no_training_6,(.L_x_1 - triton_poi_fused__native_batch_norm_legit_no_training_6)
        .other          triton_poi_fused__native_batch_norm_legit_no_training_6,@"STO_CUDA_ENTRY STV_DEFAULT"
triton_poi_fused__native_batch_norm_legit_no_training_6:
.text.triton_poi_fused__native_batch_norm_legit_no_training_6:
[----:B------:R-:W-:Y:S01]  /*0000*/  LDC R1, c[0x0][0x28] ;  /* 0x00000a00ff017b82 */ /* 0x000fe20000000800 */
[----:B------:R-:W1:Y:S07]  /*0010*/  S2R R0, SR_TID.X ;  /* 0x0000000000007919 */ /* 0x000e6e0000002100 */
[----:B------:R-:W2:Y:S01]  /*0020*/  LDC.64 R24, c[0x0][0x218] ;  /* 0x00008600ff187b82 */ /* 0x000ea20000000a00 */
[----:B------:R-:W-:Y:S01]  /*0030*/  ULDC.64 UR4, c[0x0][0x208] ;  /* 0x0000820000047ab9 */ /* 0x000fe20000000a00 */
[----:B------:R-:W3:Y:S06]  /*0040*/  S2R R3, SR_CTAID.X ;  /* 0x0000000000037919 */ /* 0x000eec0000002500 */
[----:B------:R-:W4:Y:S08]  /*0050*/  LDC.64 R20, c[0x0][0x210] ;  /* 0x00008400ff147b82 */ /* 0x000f300000000a00 */
[----:B------:R-:W5:Y:S01]  /*0060*/  LDC.64 R16, c[0x0][0x220] ;  /* 0x00008800ff107b82 */ /* 0x000f620000000a00 */
[----:B-1----:R-:W-:-:S04]  /*0070*/  SHF.L.U32 R0, R0, 0x2, RZ ;  /* 0x0000000200007819 */ /* 0x002fc800000006ff */
[----:B------:R-:W-:-:S04]  /*0080*/  LOP3.LUT R0, R0, 0x1fc, RZ, 0xc0, !PT ;  /* 0x000001fc00007812 */ /* 0x000fc800078ec0ff */
[----:B---3--:R-:W-:-:S05]  /*0090*/  LEA R0, R3, R0, 0xa ;  /* 0x0000000003007211 */ /* 0x008fca00078e50ff */
[----:B------:R-:W-:-:S04]  /*00a0*/  IMAD.HI R2, R0, 0x2aaaaaab, RZ ;  /* 0x2aaaaaab00027827 */ /* 0x000fc800078e02ff */
[----:B----4-:R-:W-:Y:S01]  /*00b0*/  IMAD.WIDE R20, R0, 0x4, R20 ;  /* 0x0000000400147825 */ /* 0x010fe200078e0214 */
[----:B------:R-:W-:-:S04]  /*00c0*/  SHF.R.U32.HI R3, RZ, 0x1f, R2 ;  /* 0x0000001fff037819 */ /* 0x000fc80000011602 */
[----:B------:R-:W-:Y:S01]  /*00d0*/  LEA.HI R3, R2, R3, RZ, 0x1c ;  /* 0x0000000302037211 */ /* 0x000fe200078fe0ff */
[----:B------:R-:W3:Y:S04]  /*00e0*/  LDG.E.128 R4, desc[UR4][R20.64] ;  /* 0x0000000414047981 */ /* 0x000ee8000c1e1d00 */
[----:B------:R-:W-:-:S04]  /*00f0*/  IMAD R3, R3, -0x60, R0 ;  /* 0xffffffa003037824 */ /* 0x000fc800078e0200 */
[C---:B--2---:R-:W-:Y:S01]  /*0100*/  IMAD.WIDE R8, R3.reuse, 0x4, R24 ;  /* 0x0000000403087825 */ /* 0x044fe200078e0218 */
[----:B------:R-:W-:Y:S01]  /*0110*/  IADD3 R2, R0, 0x200, RZ ;  /* 0x0000020000027810 */ /* 0x000fe20007ffe0ff */
[----:B------:R-:W2:Y:S02]  /*0120*/  LDG.E.128 R20, desc[UR4][R20.64+0x800] ;  /* 0x0008000414147981 */ /* 0x000ea4000c1e1d00 */
[----:B-----5:R-:W-:Y:S02]  /*0130*/  IMAD.WIDE R12, R3, 0x4, R16 ;  /* 0x00000004030c7825 */ /* 0x020fe400078e0210 */
[----:B------:R-:W3:Y:S04]  /*0140*/  LDG.E.EL.128 R8, desc[UR4][R8.64] ;  /* 0x0000000408087981 */ /* 0x000ee8000c2e1d00 */
[----:B------:R-:W4:Y:S01]  /*0150*/  LDG.E.EL.128 R12, desc[UR4][R12.64] ;  /* 0x000000040c0c7981 */ /* 0x000f22000c2e1d00 */
[----:B------:R-:W-:-:S05]  /*0160*/  IMAD.HI R18, R2, 0x2aaaaaab, RZ ;  /* 0x2aaaaaab02127827 */ /* 0x000fca00078e02ff */
[----:B------:R-:W-:-:S04]  /*0170*/  SHF.R.U32.HI R19, RZ, 0x1f, R18 ;  /* 0x0000001fff137819 */ /* 0x000fc80000011612 */
[----:B------:R-:W-:-:S05]  /*0180*/  LEA.HI R19, R18, R19, RZ, 0x1c ;  /* 0x0000001312137211 */ /* 0x000fca00078fe0ff */
[----:B------:R-:W-:-:S04]  /*0190*/  IMAD R2, R19, -0x60, R2 ;  /* 0xffffffa013027824 */ /* 0x000fc800078e0202 */
[----:B------:R-:W-:-:S06]  /*01a0*/  IMAD.WIDE R16, R2, 0x4, R16 ;  /* 0x0000000402107825 */ /* 0x000fcc00078e0210 */
[----:B------:R-:W5:Y:S01]  /*01b0*/  LDG.E.EL.128 R16, desc[UR4][R16.64] ;  /* 0x0000000410107981 */ /* 0x000f62000c2e1d00 */
[----:B------:R-:W-:-:S06]  /*01c0*/  IMAD.WIDE R24, R2, 0x4, R24 ;  /* 0x0000000402187825 */ /* 0x000fcc00078e0218 */
[----:B------:R-:W2:Y:S01]  /*01d0*/  LDG.E.EL.128 R24, desc[UR4][R24.64] ;  /* 0x0000000418187981 */ /* 0x000ea2000c2e1d00 */
[----:B---3--:R-:W-:Y:S01]  /*01e0*/  FADD R7, R7, -R11 ;  /* 0x8000000b07077221 */ /* 0x008fe20000000000 */
[----:B----4-:R-:W-:Y:S01]  /*01f0*/  FADD R11, R13, 9.9999997473787516356e-06 ;  /* 0x3727c5ac0d0b7421 */ /* 0x010fe20000000000 */
[----:B------:R-:W-:-:S05]  /*0200*/  FADD R28, R12, 9.9999997473787516356e-06 ;  /* 0x3727c5ac0c1c7421 */ /* 0x000fca0000000000 */
[----:B------:R-:W1:Y:S01]  /*0210*/  MUFU.SQRT R11, R11 ;  /* 0x0000000b000b7308 */ /* 0x000e620000002000 */
[----:B------:R-:W-:-:S07]  /*0220*/  FADD R12, R14, 9.9999997473787516356e-06 ;  /* 0x3727c5ac0e0c7421 */ /* 0x000fce0000000000 */
[----:B------:R-:W3:Y:S01]  /*0230*/  MUFU.SQRT R28, R28 ;  /* 0x0000001c001c7308 */ /* 0x000ee20000002000 */
[----:B-1----:R-:W-:-:S07]  /*0240*/  FSETP.GT.AND P4, PT, R11, 8.50705917302346158658e+37, PT ;  /* 0x7e8000000b00780b */ /* 0x002fce0003f84000 */
[----:B------:R-:W1:Y:S01]  /*0250*/  MUFU.SQRT R12, R12 ;  /* 0x0000000c000c7308 */ /* 0x000e620000002000 */
[----:B------:R-:W-:Y:S01]  /*0260*/  FSETP.GEU.AND P0, PT, R11, 1.175494350822287508e-38, PT ;  /* 0x008000000b00780b */ /* 0x000fe20003f0e000 */
[----:B------:R-:W-:Y:S01]  /*0270*/  FADD R15, R15, 9.9999997473787516356e-06 ;  /* 0x3727c5ac0f0f7421 */ /* 0x000fe20000000000 */
[----:B-----5:R-:W-:Y:S01]  /*0280*/  FADD R16, R16, 9.9999997473787516356e-06 ;  /* 0x3727c5ac10107421 */ /* 0x020fe20000000000 */
[----:B---3--:R-:W-:-:S04]  /*0290*/  FSETP.GT.AND P3, PT, R28, 8.50705917302346158658e+37, PT ;  /* 0x7e8000001c00780b */ /* 0x008fc80003f64000 */
[----:B------:R-:W3:Y:S01]  /*02a0*/  MUFU.SQRT R13, R15 ;  /* 0x0000000f000d7308 */ /* 0x000ee20000002000 */
[----:B------:R-:W-:Y:S01]  /*02b0*/  FSETP.GEU.AND P5, PT, R28, 1.175494350822287508e-38, PT ;  /* 0x008000001c00780b */ /* 0x000fe20003fae000 */
[----:B------:R-:W-:Y:S01]  /*02c0*/  @P4 FMUL R11, R11, 0.25 ;  /* 0x3e8000000b0b4820 */ /* 0x000fe20000400000 */
[----:B------:R-:W-:Y:S01]  /*02d0*/  FADD R6, R6, -R10 ;  /* 0x8000000a06067221 */ /* 0x000fe20000000000 */
[----:B------:R-:W-:Y:S01]  /*02e0*/  FADD R18, R18, 9.9999997473787516356e-06 ;  /* 0x3727c5ac12127421 */ /* 0x000fe20000000000 */
[----:B-1----:R-:W-:-:S03]  /*02f0*/  FSETP.GT.AND P6, PT, R12, 8.50705917302346158658e+37, PT ;  /* 0x7e8000000c00780b */ /* 0x002fc60003fc4000 */
[----:B------:R1:W4:Y:S01]  /*0300*/  MUFU.SQRT R10, R16 ;  /* 0x00000010000a7308 */ /* 0x0003220000002000 */
[----:B------:R-:W-:Y:S01]  /*0310*/  @!P0 FMUL R11, R11, 16777216 ;  /* 0x4b8000000b0b8820 */ /* 0x000fe20000400000 */
[----:B------:R-:W-:Y:S01]  /*0320*/  FADD R17, R17, 9.9999997473787516356e-06 ;  /* 0x3727c5ac11117421 */ /* 0x000fe20000000000 */
[----:B------:R-:W-:Y:S01]  /*0330*/  FADD R8, R4, -R8 ;  /* 0x8000000804087221 */ /* 0x000fe20000000000 */
[----:B------:R-:W-:Y:S01]  /*0340*/  FSETP.GEU.AND P1, PT, R12, 1.175494350822287508e-38, PT ;  /* 0x008000000c00780b */ /* 0x000fe20003f2e000 */
[----:B-1----:R-:W-:-:S03]  /*0350*/  HFMA2.MMA R16, -RZ, RZ, 1.625, 0 ;  /* 0x3e800000ff107435 */ /* 0x002fc600000001ff */
[----:B------:R1:W5:Y:S01]  /*0360*/  MUFU.SQRT R4, R18 ;  /* 0x0000001200047308 */ /* 0x0003620000002000 */
[----:B------:R-:W-:Y:S01]  /*0370*/  @P3 FMUL R28, R28, 0.25 ;  /* 0x3e8000001c1c3820 */ /* 0x000fe20000400000 */
[----:B---3--:R-:W-:Y:S01]  /*0380*/  FSETP.GT.AND P2, PT, R13, 8.50705917302346158658e+37, PT ;  /* 0x7e8000000d00780b */ /* 0x008fe20003f44000 */
[----:B--2---:R-:W-:-:S05]  /*0390*/  FADD R24, R20, -R24 ;  /* 0x8000001814187221 */ /* 0x004fca0000000000 */
[----:B------:R2:W3:Y:S01]  /*03a0*/  MUFU.SQRT R14, R17 ;  /* 0x00000011000e7308 */ /* 0x0004e20000002000 */
[----:B------:R-:W-:Y:S01]  /*03b0*/  @!P5 FMUL R28, R28, 16777216 ;  /* 0x4b8000001c1cd820 */ /* 0x000fe20000400000 */
[----:B------:R-:W-:-:S06]  /*03c0*/  FSEL R20, R16, 1, P4 ;  /* 0x3f80000010147808 */ /* 0x000fcc0002000000 */
[----:B------:R-:W3:Y:S01]  /*03d0*/  MUFU.RCP R11, R11 ;  /* 0x0000000b000b7308 */ /* 0x000ee20000001000 */
[C---:B-1----:R-:W-:Y:S01]  /*03e0*/  FSEL R18, R16.reuse, 1, P3 ;  /* 0x3f80000010127808 */ /* 0x042fe20001800000 */
[----:B------:R-:W-:Y:S01]  /*03f0*/  FADD R5, R5, -R9 ;  /* 0x8000000905057221 */ /* 0x000fe20000000000 */
[----:B--2---:R-:W-:Y:S01]  /*0400*/  FSEL R17, R16, 1, P6 ;  /* 0x3f80000010117808 */ /* 0x004fe20003000000 */
[----:B------:R-:W-:Y:S01]  /*0410*/  @P6 FMUL R12, R12, 0.25 ;  /* 0x3e8000000c0c6820 */ /* 0x000fe20000400000 */
[----:B------:R-:W-:Y:S02]  /*0420*/  FSETP.GEU.AND P3, PT, R13, 1.175494350822287508e-38, PT ;  /* 0x008000000d00780b */ /* 0x000fe40003f6e000 */
[----:B----4-:R-:W-:Y:S01]  /*0430*/  FSETP.GT.AND P4, PT, R10, 8.50705917302346158658e+37, PT ;  /* 0x7e8000000a00780b */ /* 0x010fe20003f84000 */
[----:B------:R1:W2:Y:S01]  /*0440*/  MUFU.RCP R9, R28 ;  /* 0x0000001c00097308 */ /* 0x0002a20000001000 */
[----:B------:R-:W-:Y:S01]  /*0450*/  @!P0 FMUL R20, R20, 16777216 ;  /* 0x4b80000014148820 */ /* 0x000fe20000400000 */
[----:B------:R-:W-:Y:S01]  /*0460*/  @!P1 FMUL R12, R12, 16777216 ;  /* 0x4b8000000c0c9820 */ /* 0x000fe20000400000 */
[----:B------:R-:W-:Y:S01]  /*0470*/  @!P5 FMUL R18, R18, 16777216 ;  /* 0x4b8000001212d820 */ /* 0x000fe20000400000 */
[----:B------:R-:W-:Y:S01]  /*0480*/  @!P1 FMUL R17, R17, 16777216 ;  /* 0x4b80000011119820 */ /* 0x000fe20000400000 */
[----:B------:R-:W-:-:S02]  /*0490*/  FSETP.GEU.AND P5, PT, R10, 1.175494350822287508e-38, PT ;  /* 0x008000000a00780b */ /* 0x000fc40003fae000 */
[----:B-----5:R-:W-:Y:S01]  /*04a0*/  FSETP.GT.AND P1, PT, R4, 8.50705917302346158658e+37, PT ;  /* 0x7e8000000400780b */ /* 0x020fe20003f24000 */
[----:B------:R-:W-:Y:S01]  /*04b0*/  @P2 FMUL R13, R13, 0.25 ;  /* 0x3e8000000d0d2820 */ /* 0x000fe20000400000 */
[----:B---3--:R-:W-:Y:S01]  /*04c0*/  FSETP.GT.AND P6, PT, R14, 8.50705917302346158658e+37, PT ;  /* 0x7e8000000e00780b */ /* 0x008fe20003fc4000 */
[----:B01----:R-:W-:Y:S01]  /*04d0*/  FMUL R28, R11, R20 ;  /* 0x000000140b1c7220 */ /* 0x003fe20000400000 */
[----:B------:R-:W-:Y:S02]  /*04e0*/  FSEL R11, R16, 1, P2 ;  /* 0x3f800000100b7808 */ /* 0x000fe40001000000 */
[----:B------:R-:W-:Y:S02]  /*04f0*/  FSETP.GEU.AND P2, PT, R4, 1.175494350822287508e-38, PT ;  /* 0x008000000400780b */ /* 0x000fe40003f4e000 */
[----:B------:R-:W-:Y:S01]  /*0500*/  FSETP.GEU.AND P0, PT, R14, 1.175494350822287508e-38, PT ;  /* 0x008000000e00780b */ /* 0x000fe20003f0e000 */
[----:B------:R-:W-:Y:S01]  /*0510*/  FADD R27, R23, -R27 ;  /* 0x8000001b171b7221 */ /* 0x000fe20000000000 */
[----:B------:R-:W-:Y:S01]  /*0520*/  FADD R26, R22, -R26 ;  /* 0x8000001a161a7221 */ /* 0x000fe20000000000 */
[----:B------:R-:W-:Y:S01]  /*0530*/  FADD R25, R21, -R25 ;  /* 0x8000001915197221 */ /* 0x000fe20000000000 */
[----:B------:R-:W-:Y:S01]  /*0540*/  @!P3 FMUL R13, R13, 16777216 ;  /* 0x4b8000000d0db820 */ /* 0x000fe20000400000 */
[----:B------:R-:W-:Y:S01]  /*0550*/  @P4 FMUL R10, R10, 0.25 ;  /* 0x3e8000000a0a4820 */ /* 0x000fe20000400000 */
[----:B------:R-:W0:Y:S01]  /*0560*/  LDC.64 R20, c[0x0][0x228] ;  /* 0x00008a00ff147b82 */ /* 0x000e220000000a00 */
[----:B--2---:R-:W-:Y:S01]  /*0570*/  FMUL R9, R9, R18 ;  /* 0x0000001209097220 */ /* 0x004fe20000400000 */
[----:B------:R-:W-:Y:S01]  /*0580*/  MUFU.RCP R12, R12 ;  /* 0x0000000c000c7308 */ /* 0x000fe20000001000 */
[----:B------:R-:W-:Y:S01]  /*0590*/  @!P5 FMUL R10, R10, 16777216 ;  /* 0x4b8000000a0ad820 */ /* 0x000fe20000400000 */
[----:B------:R-:W-:-:S04]  /*05a0*/  @P1 FMUL R4, R4, 0.25 ;  /* 0x3e80000004041820 */ /* 0x000fc80000400000 */
[----:B------:R-:W1:Y:S02]  /*05b0*/  LDC.64 R22, c[0x0][0x230] ;  /* 0x00008c00ff167b82 */ /* 0x000e640000000a00 */
[----:B------:R2:W3:Y:S01]  /*05c0*/  MUFU.RCP R18, R13 ;  /* 0x0000000d00127308 */ /* 0x0004e20000001000 */
[----:B------:R-:W-:Y:S01]  /*05d0*/  @P6 FMUL R14, R14, 0.25 ;  /* 0x3e8000000e0e6820 */ /* 0x000fe20000400000 */
[----:B------:R-:W-:-:S03]  /*05e0*/  @!P2 FMUL R4, R4, 16777216 ;  /* 0x4b8000000404a820 */ /* 0x000fc60000400000 */
[----:B------:R-:W-:-:S03]  /*05f0*/  @!P0 FMUL R14, R14, 16777216 ;  /* 0x4b8000000e0e8820 */ /* 0x000fc60000400000 */
[----:B------:R-:W4:Y:S01]  /*0600*/  MUFU.RCP R29, R10 ;  /* 0x0000000a001d7308 */ /* 0x000f220000001000 */
[----:B--2---:R-:W-:Y:S01]  /*0610*/  FMUL R13, R8, R9 ;  /* 0x00000009080d7220 */ /* 0x004fe20000400000 */
[----:B------:R-:W-:Y:S01]  /*0620*/  @!P3 FMUL R11, R11, 16777216 ;  /* 0x4b8000000b0bb820 */ /* 0x000fe20000400000 */
[----:B------:R-:W-:Y:S01]  /*0630*/  FSEL R8, R16, 1, P4 ;  /* 0x3f80000010087808 */ /* 0x000fe20002000000 */
[----:B------:R-:W-:-:S04]  /*0640*/  FMUL R28, R5, R28 ;  /* 0x0000001c051c7220 */ /* 0x000fc80000400000 */
[----:B------:R-:W2:Y:S01]  /*0650*/  MUFU.RCP R30, R14 ;  /* 0x0000000e001e7308 */ /* 0x000ea20000001000 */
[----:B---3--:R-:W-:Y:S01]  /*0660*/  FMUL R18, R18, R11 ;  /* 0x0000000b12127220 */ /* 0x008fe20000400000 */
[----:B------:R-:W-:Y:S01]  /*0670*/  FMUL R17, R12, R17 ;  /* 0x000000110c117220 */ /* 0x000fe20000400000 */
[----:B------:R-:W-:-:S05]  /*0680*/  @!P5 FMUL R8, R8, 16777216 ;  /* 0x4b8000000808d820 */ /* 0x000fca0000400000 */
[----:B------:R-:W3:Y:S01]  /*0690*/  MUFU.RCP R4, R4 ;  /* 0x0000000400047308 */ /* 0x000ee20000001000 */
[C---:B------:R-:W-:Y:S02]  /*06a0*/  FSEL R11, R16.reuse, 1, P6 ;  /* 0x3f800000100b7808 */ /* 0x040fe40003000000 */
[----:B------:R-:W-:Y:S01]  /*06b0*/  FSEL R5, R16, 1, P1 ;  /* 0x3f80000010057808 */ /* 0x000fe20000800000 */
[----:B------:R-:W-:Y:S01]  /*06c0*/  FMUL R17, R6, R17 ;  /* 0x0000001106117220 */ /* 0x000fe20000400000 */
[----:B------:R-:W-:Y:S01]  /*06d0*/  FMUL R18, R7, R18 ;  /* 0x0000001207127220 */ /* 0x000fe20000400000 */
[----:B----4-:R-:W-:Y:S01]  /*06e0*/  FMUL R29, R29, R8 ;  /* 0x000000081d1d7220 */ /* 0x010fe20000400000 */
[----:B0-----:R-:W-:-:S04]  /*06f0*/  IMAD.WIDE R8, R3, 0x4, R20 ;  /* 0x0000000403087825 */ /* 0x001fc800078e0214 */
[----:B------:R-:W-:Y:S01]  /*0700*/  @!P0 FMUL R11, R11, 16777216 ;  /* 0x4b8000000b0b8820 */ /* 0x000fe20000400000 */
[----:B------:R-:W-:Y:S01]  /*0710*/  @!P2 FMUL R5, R5, 16777216 ;  /* 0x4b8000000505a820 */ /* 0x000fe20000400000 */
[----:B-1----:R-:W-:-:S04]  /*0720*/  IMAD.WIDE R6, R3, 0x4, R22 ;  /* 0x0000000403067825 */ /* 0x002fc800078e0216 */
[----:B--2---:R-:W-:Y:S02]  /*0730*/  FMUL R30, R30, R11 ;  /* 0x0000000b1e1e7220 */ /* 0x004fe40000400000 */
[----:B------:R-:W2:Y:S01]  /*0740*/  LDG.E.EL.128 R8, desc[UR4][R8.64] ;  /* 0x0000000408087981 */ /* 0x000ea2000c2e1d00 */
[----:B---3--:R-:W-:-:S03]  /*0750*/  FMUL R3, R4, R5 ;  /* 0x0000000504037220 */ /* 0x008fc60000400000 */
[----:B------:R-:W2:Y:S01]  /*0760*/  LDG.E.EL.128 R4, desc[UR4][R6.64] ;  /* 0x0000000406047981 */ /* 0x000ea2000c2e1d00 */
[----:B------:R-:W-:-:S04]  /*0770*/  IMAD.WIDE R14, R2, 0x4, R20 ;  /* 0x00000004020e7825 */ /* 0x000fc800078e0214 */
[----:B------:R-:W-:-:S06]  /*0780*/  IMAD.WIDE R22, R2, 0x4, R22 ;  /* 0x0000000402167825 */ /* 0x000fcc00078e0216 */
[----:B------:R-:W3:Y:S01]  /*0790*/  LDG.E.EL.128 R20, desc[UR4][R22.64] ;  /* 0x0000000416147981 */ /* 0x000ee2000c2e1d00 */
[----:B------:R-:W-:Y:S01]  /*07a0*/  FADD R19, R19, 9.9999997473787516356e-06 ;  /* 0x3727c5ac13137421 */ /* 0x000fe20000000000 */
[----:B--2---:R-:W-:Y:S02]  /*07b0*/  FFMA R4, R8, R13, R4 ;  /* 0x0000000d08047223 */ /* 0x004fe40000000004 */
[----:B------:R-:W3:Y:S01]  /*07c0*/  LDG.E.EL.128 R12, desc[UR4][R14.64] ;  /* 0x000000040e0c7981 */ /* 0x000ee2000c2e1d00 */
[----:B------:R-:W-:Y:S02]  /*07d0*/  FFMA R5, R9, R28, R5 ;  /* 0x0000001c09057223 */ /* 0x000fe40000000005 */
[----:B------:R-:W0:Y:S02]  /*07e0*/  MUFU.SQRT R28, R19 ;  /* 0x00000013001c7308 */ /* 0x000e240000002000 */
[C---:B0-----:R-:W-:Y:S02]  /*07f0*/  FSETP.GT.AND P0, PT, R28.reuse, 8.50705917302346158658e+37, PT ;  /* 0x7e8000001c00780b */ /* 0x041fe40003f04000 */
[----:B------:R-:W-:-:S11]  /*0800*/  FSETP.GEU.AND P1, PT, R28, 1.175494350822287508e-38, PT ;  /* 0x008000001c00780b */ /* 0x000fd60003f2e000 */
[----:B------:R-:W-:-:S04]  /*0810*/  @P0 FMUL R28, R28, 0.25 ;  /* 0x3e8000001c1c0820 */ /* 0x000fc80000400000 */
[----:B------:R-:W-:-:S04]  /*0820*/  @!P1 FMUL R28, R28, 16777216 ;  /* 0x4b8000001c1c9820 */ /* 0x000fc80000400000 */
[----:B------:R-:W0:Y:S01]  /*0830*/  MUFU.RCP R2, R28 ;  /* 0x0000001c00027308 */ /* 0x000e220000001000 */
[----:B------:R-:W-:-:S05]  /*0840*/  FSEL R9, R16, 1, P0 ;  /* 0x3f80000010097808 */ /* 0x000fca0000000000 */
[----:B------:R-:W-:-:S04]  /*0850*/  @!P1 FMUL R9, R9, 16777216 ;  /* 0x4b80000009099820 */ /* 0x000fc80000400000 */
[----:B0-----:R-:W-:Y:S02]  /*0860*/  FMUL R2, R2, R9 ;  /* 0x0000000902027220 */ /* 0x001fe40000400000 */
[----:B------:R-:W0:Y:S01]  /*0870*/  LDC.64 R8, c[0x0][0x238] ;  /* 0x00008e00ff087b82 */ /* 0x000e220000000a00 */
[----:B------:R-:W-:Y:S01]  /*0880*/  FMUL R29, R24, R29 ;  /* 0x0000001d181d7220 */ /* 0x000fe20000400000 */
[----:B------:R-:W-:Y:S01]  /*0890*/  FMUL R30, R25, R30 ;  /* 0x0000001e191e7220 */ /* 0x000fe20000400000 */
[----:B------:R-:W-:Y:S01]  /*08a0*/  FMUL R3, R26, R3 ;  /* 0x000000031a037220 */ /* 0x000fe20000400000 */
[----:B------:R-:W-:Y:S01]  /*08b0*/  FMUL R2, R27, R2 ;  /* 0x000000021b027220 */ /* 0x000fe20000400000 */
[----:B------:R-:W-:Y:S01]  /*08c0*/  FFMA R6, R10, R17, R6 ;  /* 0x000000110a067223 */ /* 0x000fe20000000006 */
[----:B------:R-:W-:Y:S01]  /*08d0*/  FFMA R7, R11, R18, R7 ;  /* 0x000000120b077223 */ /* 0x000fe20000000007 */
[----:B0-----:R-:W-:-:S05]  /*08e0*/  IMAD.WIDE R8, R0, 0x4, R8 ;  /* 0x0000000400087825 */ /* 0x001fca00078e0208 */
[----:B------:R-:W-:Y:S01]  /*08f0*/  STG.E.128 desc[UR4][R8.64], R4 ;  /* 0x0000000408007986 */ /* 0x000fe2000c101d04 */
[----:B---3--:R-:W-:Y:S01]  /*0900*/  FFMA R12, R12, R29, R20 ;  /* 0x0000001d0c0c7223 */ /* 0x008fe20000000014 */
[----:B------:R-:W-:Y:S01]  /*0910*/  FFMA R13, R13, R30, R21 ;  /* 0x0000001e0d0d7223 */ /* 0x000fe20000000015 */
[----:B------:R-:W-:Y:S01]  /*0920*/  FFMA R14, R14, R3, R22 ;  /* 0x000000030e0e7223 */ /* 0x000fe20000000016 */
[----:B------:R-:W-:-:S05]  /*0930*/  FFMA R15, R15, R2, R23 ;  /* 0x000000020f0f7223 */ /* 0x000fca0000000017 */
[----:B------:R-:W-:Y:S01]  /*0940*/  STG.E.128 desc[UR4][R8.64+0x800], R12 ;  /* 0x0008000c08007986 */ /* 0x000fe2000c101d04 */
[----:B------:R-:W-:Y:S05]  /*0950*/  EXIT ;  /* 0x000000000000794d */ /* 0x000fea0003800000 */
.L_x_0:
[----:B------:R-:W-:-:S00]  /*0960*/  BRA `(.L_x_0) ;  /* 0xfffffffc00fc7947 */ /* 0x000fc0000383ffff */
[----:B------:R-:W-:-:S00]  /*0970*/  NOP ;  /* 0x0000000000007918 */ /* 0x000fc00000000000 */
        /* <DEDUP_REMOVED lines=8> */
.L_x_1:


//--------------------- .nv.global.init           --------------------------
	.section	.nv.global.init,"aw",@progbits
.nv.global.init:
	.type		_$_str,@object
	.size		_$_str,(_$_str_$_2 - _$_str)
_$_str:
        /*0000*/ 	.byte	0x5f, 0x5f, 0x43, 0x55, 0x44, 0x41, 0x5f, 0x46, 0x54, 0x5a, 0x00
	.type		_$_str_$_2,@object
	.size		_$_str_$_2,(.L_1 - _$_str_$_2)
_$_str_$_2:
        /*000b*/ 	.byte	0x5f, 0x5f, 0x43, 0x55, 0x44, 0x41, 0x5f, 0x50, 0x52, 0x45, 0x43, 0x5f, 0x53, 0x51, 0x52, 0x54
        /*001b*/ 	.byte	0x00
.L_1:


//--------------------- .nv.constant0.triton_poi_fused__native_batch_norm_legit_no_training_6 --------------------------
	.section	.nv.constant0.triton_poi_fused__native_batch_norm_legit_no_training_6,"a",@progbits
	.sectionflags	@""
	.align	4
.nv.constant0.triton_poi_fused__native_batch_norm_legit_no_training_6:
	.zero		580
